//
// Generated by NVIDIA NVVM Compiler
//
// Compiler Build ID: CL-36424714
// Cuda compilation tools, release 13.0, V13.0.88
// Based on NVVM 20.0.0
//

.version 9.0
.target sm_100
.address_size 64

	// .globl	_Z6dotKerPfS_S_i
.global .align 4 .b8 tmp[2048];

.visible .entry _Z6dotKerPfS_S_i(
	.param .u64 .ptr .align 1 _Z6dotKerPfS_S_i_param_0,
	.param .u64 .ptr .align 1 _Z6dotKerPfS_S_i_param_1,
	.param .u64 .ptr .align 1 _Z6dotKerPfS_S_i_param_2,
	.param .u32 _Z6dotKerPfS_S_i_param_3
)
{
	.reg .pred 	%p<11>;
	.reg .b32 	%r<44>;
	.reg .b32 	%f<112>;
	.reg .b64 	%rd<20>;

	ld.param.u64 	%rd3, [_Z6dotKerPfS_S_i_param_0];
	ld.param.u64 	%rd4, [_Z6dotKerPfS_S_i_param_1];
	ld.param.u32 	%r23, [_Z6dotKerPfS_S_i_param_3];
	cvta.to.global.u64 	%rd1, %rd4;
	cvta.to.global.u64 	%rd2, %rd3;
	mov.u32 	%r24, %tid.x;
	mov.u32 	%r25, %ctaid.x;
	mov.u32 	%r26, %ntid.x;
	mad.lo.s32 	%r1, %r25, %r26, %r24;
	setp.gt.s32 	%p1, %r1, 511;
	@%p1 bra 	$L__BB0_15;
	shr.s32 	%r27, %r23, 31;
	shr.u32 	%r28, %r27, 23;
	add.s32 	%r29, %r23, %r28;
	shr.s32 	%r2, %r29, 9;
	setp.lt.s32 	%p2, %r23, 512;
	mov.f32 	%f111, 0f00000000;
	@%p2 bra 	$L__BB0_14;
	add.s32 	%r31, %r2, -1;
	and.b32  	%r3, %r2, 15;
	setp.lt.u32 	%p3, %r31, 15;
	mov.f32 	%f111, 0f00000000;
	mov.b32 	%r40, 0;
	@%p3 bra 	$L__BB0_5;
	and.b32  	%r40, %r2, 4194288;
	neg.s32 	%r38, %r40;
	mov.f32 	%f111, 0f00000000;
	mov.u32 	%r37, %r1;
$L__BB0_4:
	.pragma "nounroll";
	mul.wide.s32 	%rd5, %r37, 4;
	add.s64 	%rd6, %rd2, %rd5;
	ld.global.f32 	%f18, [%rd6];
	add.s64 	%rd7, %rd1, %rd5;
	ld.global.f32 	%f19, [%rd7];
	fma.rn.f32 	%f20, %f18, %f19, %f111;
	ld.global.f32 	%f21, [%rd6+2048];
	ld.global.f32 	%f22, [%rd7+2048];
	fma.rn.f32 	%f23, %f21, %f22, %f20;
	ld.global.f32 	%f24, [%rd6+4096];
	ld.global.f32 	%f25, [%rd7+4096];
	fma.rn.f32 	%f26, %f24, %f25, %f23;
	ld.global.f32 	%f27, [%rd6+6144];
	ld.global.f32 	%f28, [%rd7+6144];
	fma.rn.f32 	%f29, %f27, %f28, %f26;
	ld.global.f32 	%f30, [%rd6+8192];
	ld.global.f32 	%f31, [%rd7+8192];
	fma.rn.f32 	%f32, %f30, %f31, %f29;
	ld.global.f32 	%f33, [%rd6+10240];
	ld.global.f32 	%f34, [%rd7+10240];
	fma.rn.f32 	%f35, %f33, %f34, %f32;
	ld.global.f32 	%f36, [%rd6+12288];
	ld.global.f32 	%f37, [%rd7+12288];
	fma.rn.f32 	%f38, %f36, %f37, %f35;
	ld.global.f32 	%f39, [%rd6+14336];
	ld.global.f32 	%f40, [%rd7+14336];
	fma.rn.f32 	%f41, %f39, %f40, %f38;
	ld.global.f32 	%f42, [%rd6+16384];
	ld.global.f32 	%f43, [%rd7+16384];
	fma.rn.f32 	%f44, %f42, %f43, %f41;
	ld.global.f32 	%f45, [%rd6+18432];
	ld.global.f32 	%f46, [%rd7+18432];
	fma.rn.f32 	%f47, %f45, %f46, %f44;
	ld.global.f32 	%f48, [%rd6+20480];
	ld.global.f32 	%f49, [%rd7+20480];
	fma.rn.f32 	%f50, %f48, %f49, %f47;
	ld.global.f32 	%f51, [%rd6+22528];
	ld.global.f32 	%f52, [%rd7+22528];
	fma.rn.f32 	%f53, %f51, %f52, %f50;
	ld.global.f32 	%f54, [%rd6+24576];
	ld.global.f32 	%f55, [%rd7+24576];
	fma.rn.f32 	%f56, %f54, %f55, %f53;
	ld.global.f32 	%f57, [%rd6+26624];
	ld.global.f32 	%f58, [%rd7+26624];
	fma.rn.f32 	%f59, %f57, %f58, %f56;
	ld.global.f32 	%f60, [%rd6+28672];
	ld.global.f32 	%f61, [%rd7+28672];
	fma.rn.f32 	%f62, %f60, %f61, %f59;
	ld.global.f32 	%f63, [%rd6+30720];
	ld.global.f32 	%f64, [%rd7+30720];
	fma.rn.f32 	%f111, %f63, %f64, %f62;
	add.s32 	%r38, %r38, 16;
	add.s32 	%r37, %r37, 8192;
	setp.ne.s32 	%p4, %r38, 0;
	@%p4 bra 	$L__BB0_4;
$L__BB0_5:
	setp.eq.s32 	%p5, %r3, 0;
	@%p5 bra 	$L__BB0_14;
	and.b32  	%r11, %r2, 7;
	setp.lt.u32 	%p6, %r3, 8;
	@%p6 bra 	$L__BB0_8;
	shl.b32 	%r32, %r40, 9;
	add.s32 	%r33, %r32, %r1;
	mul.wide.s32 	%rd8, %r33, 4;
	add.s64 	%rd9, %rd2, %rd8;
	ld.global.f32 	%f66, [%rd9];
	add.s64 	%rd10, %rd1, %rd8;
	ld.global.f32 	%f67, [%rd10];
	fma.rn.f32 	%f68, %f66, %f67, %f111;
	ld.global.f32 	%f69, [%rd9+2048];
	ld.global.f32 	%f70, [%rd10+2048];
	fma.rn.f32 	%f71, %f69, %f70, %f68;
	ld.global.f32 	%f72, [%rd9+4096];
	ld.global.f32 	%f73, [%rd10+4096];
	fma.rn.f32 	%f74, %f72, %f73, %f71;
	ld.global.f32 	%f75, [%rd9+6144];
	ld.global.f32 	%f76, [%rd10+6144];
	fma.rn.f32 	%f77, %f75, %f76, %f74;
	ld.global.f32 	%f78, [%rd9+8192];
	ld.global.f32 	%f79, [%rd10+8192];
	fma.rn.f32 	%f80, %f78, %f79, %f77;
	ld.global.f32 	%f81, [%rd9+10240];
	ld.global.f32 	%f82, [%rd10+10240];
	fma.rn.f32 	%f83, %f81, %f82, %f80;
	ld.global.f32 	%f84, [%rd9+12288];
	ld.global.f32 	%f85, [%rd10+12288];
	fma.rn.f32 	%f86, %f84, %f85, %f83;
	ld.global.f32 	%f87, [%rd9+14336];
	ld.global.f32 	%f88, [%rd10+14336];
	fma.rn.f32 	%f111, %f87, %f88, %f86;
	add.s32 	%r40, %r40, 8;
$L__BB0_8:
	setp.eq.s32 	%p7, %r11, 0;
	@%p7 bra 	$L__BB0_14;
	and.b32  	%r14, %r2, 3;
	setp.lt.u32 	%p8, %r11, 4;
	@%p8 bra 	$L__BB0_11;
	shl.b32 	%r34, %r40, 9;
	add.s32 	%r35, %r34, %r1;
	mul.wide.s32 	%rd11, %r35, 4;
	add.s64 	%rd12, %rd2, %rd11;
	ld.global.f32 	%f90, [%rd12];
	add.s64 	%rd13, %rd1, %rd11;
	ld.global.f32 	%f91, [%rd13];
	fma.rn.f32 	%f92, %f90, %f91, %f111;
	ld.global.f32 	%f93, [%rd12+2048];
	ld.global.f32 	%f94, [%rd13+2048];
	fma.rn.f32 	%f95, %f93, %f94, %f92;
	ld.global.f32 	%f96, [%rd12+4096];
	ld.global.f32 	%f97, [%rd13+4096];
	fma.rn.f32 	%f98, %f96, %f97, %f95;
	ld.global.f32 	%f99, [%rd12+6144];
	ld.global.f32 	%f100, [%rd13+6144];
	fma.rn.f32 	%f111, %f99, %f100, %f98;
	add.s32 	%r40, %r40, 4;
$L__BB0_11:
	setp.eq.s32 	%p9, %r14, 0;
	@%p9 bra 	$L__BB0_14;
	shl.b32 	%r36, %r40, 9;
	add.s32 	%r43, %r1, %r36;
	neg.s32 	%r42, %r14;
$L__BB0_13:
	.pragma "nounroll";
	mul.wide.s32 	%rd14, %r43, 4;
	add.s64 	%rd15, %rd1, %rd14;
	add.s64 	%rd16, %rd2, %rd14;
	ld.global.f32 	%f101, [%rd16];
	ld.global.f32 	%f102, [%rd15];
	fma.rn.f32 	%f111, %f101, %f102, %f111;
	add.s32 	%r43, %r43, 512;
	add.s32 	%r42, %r42, 1;
	setp.ne.s32 	%p10, %r42, 0;
	@%p10 bra 	$L__BB0_13;
$L__BB0_14:
	mul.wide.s32 	%rd17, %r1, 4;
	mov.u64 	%rd18, tmp;
	add.s64 	%rd19, %rd18, %rd17;
	st.global.f32 	[%rd19], %f111;
$L__BB0_15:
	ret;

}


// ===== COMPILED SASS (sm_100) =====

	.target	sm_100

	.elftype	@"ET_EXEC"


//--------------------- .note.nv.tkinfo           --------------------------
	.section	.note.nv.tkinfo,"",@"SHT_NOTE"
	.sectionflags	@"SHF_NOTE_NV_TKINFO"
	.tkinfo
        /*0018*/ 	.word	0x00000002
        /*0030*/ 	.string	""
        /*0030*/ 	.string	"ptxas"
        /*0030*/ 	.string	"Cuda compilation tools, release 13.0, V13.0.88"
        /*0030*/ 	.string	"Build cuda_13.0.r13.0/compiler.36424714_0"
        /*0030*/ 	.string	"-arch sm_100 -m 64 "



//--------------------- .note.nv.cuinfo           --------------------------
	.section	.note.nv.cuinfo,"",@"SHT_NOTE"
	.sectionflags	@"SHF_NOTE_NV_CUINFO"
        /*0018*/ 	.short	0x0002
        /*001a*/ 	.short	0x0064
        /*001c*/ 	.short	0x0082
	.zero		2


//--------------------- .nv.info                  --------------------------
	.section	.nv.info,"",@"SHT_CUDA_INFO"
	.align	4


	//----- nvinfo : EIATTR_REGCOUNT
	.align		4
        /*0000*/ 	.byte	0x04, 0x2f
        /*0002*/ 	.short	(.L_2 - .L_1)
	.align		4
.L_1:
        /*0004*/ 	.word	index@(_Z6dotKerPfS_S_i)
        /*0008*/ 	.word	0x00000020


	//----- nvinfo : EIATTR_FRAME_SIZE
	.align		4
.L_2:
        /*000c*/ 	.byte	0x04, 0x11
        /*000e*/ 	.short	(.L_4 - .L_3)
	.align		4
.L_3:
        /*0010*/ 	.word	index@(_Z6dotKerPfS_S_i)
        /*0014*/ 	.word	0x00000000


	//----- nvinfo : EIATTR_MIN_STACK_SIZE
	.align		4
.L_4:
        /*0018*/ 	.byte	0x04, 0x12
        /*001a*/ 	.short	(.L_6 - .L_5)
	.align		4
.L_5:
        /*001c*/ 	.word	index@(_Z6dotKerPfS_S_i)
        /*0020*/ 	.word	0x00000000
.L_6:


//--------------------- .nv.compat                --------------------------
	.section	.nv.compat,"",@"SHT_CUDA_COMPAT_INFO"
	.align	4
        /*0000*/ 	.byte	0x02, 0x09, 0x00, 0x00, 0x02, 0x02, 0x01, 0x00, 0x02, 0x05, 0x05, 0x00, 0x03, 0x07, 0x01, 0x01
        /*0010*/ 	.byte	0x02, 0x03, 0x00, 0x00, 0x02, 0x06, 0x01, 0x00, 0x04, 0x0b, 0x08, 0x00, 0x09, 0x00, 0x00, 0x00
        /*0020*/ 	.byte	0x00, 0x00, 0x00, 0x00


//--------------------- .nv.info._Z6dotKerPfS_S_i --------------------------
	.section	.nv.info._Z6dotKerPfS_S_i,"",@"SHT_CUDA_INFO"
	.sectionflags	@""
	.align	4


	//----- nvinfo : EIATTR_CUDA_API_VERSION
	.align		4
        /*0000*/ 	.byte	0x04, 0x37
        /*0002*/ 	.short	(.L_8 - .L_7)
.L_7:
        /*0004*/ 	.word	0x00000082


	//----- nvinfo : EIATTR_KPARAM_INFO
	.align		4
.L_8:
        /*0008*/ 	.byte	0x04, 0x17
        /*000a*/ 	.short	(.L_10 - .L_9)
.L_9:
        /*000c*/ 	.word	0x00000000
        /*0010*/ 	.short	0x0003
        /*0012*/ 	.short	0x0018
        /*0014*/ 	.byte	0x00, 0xf0, 0x11, 0x00


	//----- nvinfo : EIATTR_KPARAM_INFO
	.align		4
.L_10:
        /*0018*/ 	.byte	0x04, 0x17
        /*001a*/ 	.short	(.L_12 - .L_11)
.L_11:
        /*001c*/ 	.word	0x00000000
        /*0020*/ 	.short	0x0002
        /*0022*/ 	.short	0x0010
        /*0024*/ 	.byte	0x00, 0xf5, 0x21, 0x00


	//----- nvinfo : EIATTR_KPARAM_INFO
	.align		4
.L_12:
        /*0028*/ 	.byte	0x04, 0x17
        /*002a*/ 	.short	(.L_14 - .L_13)
.L_13:
        /*002c*/ 	.word	0x00000000
        /*0030*/ 	.short	0x0001
        /*0032*/ 	.short	0x0008
        /*0034*/ 	.byte	0x00, 0xf5, 0x21, 0x00


	//----- nvinfo : EIATTR_KPARAM_INFO
	.align		4
.L_14:
        /*0038*/ 	.byte	0x04, 0x17
        /*003a*/ 	.short	(.L_16 - .L_15)
.L_15:
        /*003c*/ 	.word	0x00000000
        /*0040*/ 	.short	0x0000
        /*0042*/ 	.short	0x0000
        /*0044*/ 	.byte	0x00, 0xf5, 0x21, 0x00


	//----- nvinfo : EIATTR_SPARSE_MMA_MASK
	.align		4
.L_16:
        /*0048*/ 	.byte	0x03, 0x50
        /*004a*/ 	.short	0x0000


	//----- nvinfo : EIATTR_MAXREG_COUNT
	.align		4
        /*004c*/ 	.byte	0x03, 0x1b
        /*004e*/ 	.short	0x00ff


	//----- nvinfo : EIATTR_MERCURY_ISA_VERSION
	.align		4
        /*0050*/ 	.byte	0x03, 0x5f
        /*0052*/ 	.short	0x0101


	//----- nvinfo : EIATTR_VRC_CTA_INIT_COUNT
	.align		4
        /*0054*/ 	.byte	0x02, 0x4a
	.zero		1
	.zero		1


	//----- nvinfo : EIATTR_EXIT_INSTR_OFFSETS
	.align		4
        /*0058*/ 	.byte	0x04, 0x1c
        /*005a*/ 	.short	(.L_18 - .L_17)


	//   ....[0]....
.L_17:
        /*005c*/ 	.word	0x00000060


	//   ....[1]....
        /*0060*/ 	.word	0x000009e0


	//----- nvinfo : EIATTR_CBANK_PARAM_SIZE
	.align		4
.L_18:
        /*0064*/ 	.byte	0x03, 0x19
        /*0066*/ 	.short	0x001c


	//----- nvinfo : EIATTR_PARAM_CBANK
	.align		4
        /*0068*/ 	.byte	0x04, 0x0a
        /*006a*/ 	.short	(.L_20 - .L_19)
	.align		4
.L_19:
        /*006c*/ 	.word	index@(.nv.constant0._Z6dotKerPfS_S_i)
        /*0070*/ 	.short	0x0380
        /*0072*/ 	.short	0x001c


	//----- nvinfo : EIATTR_SW_WAR
	.align		4
.L_20:
        /*0074*/ 	.byte	0x04, 0x36
        /*0076*/ 	.short	(.L_22 - .L_21)
.L_21:
        /*0078*/ 	.word	0x00000008
.L_22:


//--------------------- .nv.callgraph             --------------------------
	.section	.nv.callgraph,"",@"SHT_CUDA_CALLGRAPH"
	.align	4
	.sectionentsize	8
	.align		4
        /*0000*/ 	.word	0x00000000
	.align		4
        /*0004*/ 	.word	0xffffffff
	.align		4
        /*0008*/ 	.word	0x00000000
	.align		4
        /*000c*/ 	.word	0xfffffffe
	.align		4
        /*0010*/ 	.word	0x00000000
	.align		4
        /*0014*/ 	.word	0xfffffffd
	.align		4
        /*0018*/ 	.word	0x00000000
	.align		4
        /*001c*/ 	.word	0xfffffffc


//--------------------- .nv.constant4             --------------------------
	.section	.nv.constant4,"a",@progbits
	.align	8
	.align		8
.nv.constant4:
        /*0000*/ 	.dword	tmp


//--------------------- .text._Z6dotKerPfS_S_i    --------------------------
	.section	.text._Z6dotKerPfS_S_i,"ax",@progbits
	.align	128
        .global         _Z6dotKerPfS_S_i
        .type           _Z6dotKerPfS_S_i,@function
        .size           _Z6dotKerPfS_S_i,(.L_x_7 - _Z6dotKerPfS_S_i)
        .other          _Z6dotKerPfS_S_i,@"STO_CUDA_ENTRY STV_DEFAULT"
_Z6dotKerPfS_S_i:
.text._Z6dotKerPfS_S_i:
[----:B------:R-:W-:Y:S01]  /*0000*/  LDC R1, c[0x0][0x37c] ;  /* 0x0000df00ff017b82 */ /* 0x000fe20000000800 */
[----:B------:R-:W0:Y:S07]  /*0010*/  S2R R0, SR_TID.X ;  /* 0x0000000000007919 */ /* 0x000e2e0000002100 */
[----:B------:R-:W0:Y:S08]  /*0020*/  S2UR UR4, SR_CTAID.X ;  /* 0x00000000000479c3 */ /* 0x000e300000002500 */
[----:B------:R-:W0:Y:S02]  /*0030*/  LDC R3, c[0x0][0x360] ;  /* 0x0000d800ff037b82 */ /* 0x000e240000000800 */
[----:B0-----:R-:W-:-:S05]  /*0040*/  IMAD R0, R3, UR4, R0 ;  /* 0x0000000403007c24 */ /* 0x001fca000f8e0200 */
[----:B------:R-:W-:-:S13]  /*0050*/  ISETP.GT.AND P0, PT, R0, 0x1ff, PT ;  /* 0x000001ff0000780c */ /* 0x000fda0003f04270 */
[----:B------:R-:W-:Y:S05]  /*0060*/  @P0 EXIT ;  /* 0x000000000000094d */ /* 0x000fea0003800000 */
[----:B------:R-:W0:Y:S01]  /*0070*/  LDCU UR5, c[0x0][0x398] ;  /* 0x00007300ff0577ac */ /* 0x000e220008000800 */
[----:B------:R-:W-:Y:S01]  /*0080*/  HFMA2 R14, -RZ, RZ, 0, 0 ;  /* 0x00000000ff0e7431 */ /* 0x000fe200000001ff */
[----:B------:R-:W1:Y:S01]  /*0090*/  LDCU.64 UR8, c[0x0][0x358] ;  /* 0x00006b00ff0877ac */ /* 0x000e620008000a00 */
[----:B0-----:R-:W-:Y:S02]  /*00a0*/  UISETP.GE.AND UP0, UPT, UR5, 0x200, UPT ;  /* 0x000002000500788c */ /* 0x001fe4000bf06270 */
[----:B------:R-:W-:-:S04]  /*00b0*/  USHF.R.S32.HI UR4, URZ, 0x1f, UR5 ;  /* 0x0000001fff047899 */ /* 0x000fc80008011405 */
[----:B------:R-:W-:-:S03]  /*00c0*/  ULEA.HI UR4, UR4, UR5, URZ, 0x9 ;  /* 0x0000000504047291 */ /* 0x000fc6000f8f48ff */
[----:B-1----:R-:W-:Y:S09]  /*00d0*/  BRA.U !UP0, `(.L_x_0) ;  /* 0x0000000908347547 */ /* 0x002ff2000b800000 */
[----:B------:R-:W-:Y:S01]  /*00e0*/  USHF.R.S32.HI UR4, URZ, 0x9, UR4 ;  /* 0x00000009ff047899 */ /* 0x000fe20008011404 */
[----:B------:R-:W-:Y:S02]  /*00f0*/  MOV R14, RZ ;  /* 0x000000ff000e7202 */ /* 0x000fe40000000f00 */
[----:B------:R-:W-:Y:S01]  /*0100*/  MOV R7, RZ ;  /* 0x000000ff00077202 */ /* 0x000fe20000000f00 */
[----:B------:R-:W-:Y:S02]  /*0110*/  UIADD3 UR5, UPT, UPT, UR4, -0x1, URZ ;  /* 0xffffffff04057890 */ /* 0x000fe4000fffe0ff */
[----:B------:R-:W-:Y:S02]  /*0120*/  ULOP3.LUT UR6, UR4, 0xf, URZ, 0xc0, !UPT ;  /* 0x0000000f04067892 */ /* 0x000fe4000f8ec0ff */
[----:B------:R-:W-:Y:S02]  /*0130*/  UISETP.GE.U32.AND UP1, UPT, UR5, 0xf, UPT ;  /* 0x0000000f0500788c */ /* 0x000fe4000bf26070 */
[----:B------:R-:W-:-:S07]  /*0140*/  UISETP.NE.AND UP0, UPT, UR6, URZ, UPT ;  /* 0x000000ff0600728c */ /* 0x000fce000bf05270 */
[----:B------:R-:W-:Y:S05]  /*0150*/  BRA.U !UP1, `(.L_x_1) ;  /* 0x0000000109f47547 */ /* 0x000fea000b800000 */
[----:B------:R-:W-:Y:S01]  /*0160*/  ULOP3.LUT UR5, UR4, 0x3ffff0, URZ, 0xc0, !UPT ;  /* 0x003ffff004057892 */ /* 0x000fe2000f8ec0ff */
[----:B------:R-:W-:Y:S02]  /*0170*/  MOV R14, RZ ;  /* 0x000000ff000e7202 */ /* 0x000fe40000000f00 */
[----:B------:R-:W-:Y:S01]  /*0180*/  MOV R6, R0 ;  /* 0x0000000000067202 */ /* 0x000fe20000000f00 */
[----:B------:R-:W-:Y:S02]  /*0190*/  UIADD3 UR7, UPT, UPT, -UR5, URZ, URZ ;  /* 0x000000ff05077290 */ /* 0x000fe4000fffe1ff */
[----:B------:R-:W-:-:S10]  /*01a0*/  MOV R7, UR5 ;  /* 0x0000000500077c02 */ /* 0x000fd40008000f00 */
.L_x_2:
[----:B------:R-:W0:Y:S08]  /*01b0*/  LDC.64 R4, c[0x0][0x380] ;  /* 0x0000e000ff047b82 */ /* 0x000e300000000a00 */
[----:B------:R-:W1:Y:S01]  /*01c0*/  LDC.64 R2, c[0x0][0x388] ;  /* 0x0000e200ff027b82 */ /* 0x000e620000000a00 */
[----:B0-----:R-:W-:-:S05]  /*01d0*/  IMAD.WIDE R4, R6, 0x4, R4 ;  /* 0x0000000406047825 */ /* 0x001fca00078e0204 */
[----:B------:R-:W2:Y:S01]  /*01e0*/  LDG.E R15, desc[UR8][R4.64] ;  /* 0x00000008040f7981 */ /* 0x000ea2000c1e1900 */
[----:B-1----:R-:W-:-:S03]  /*01f0*/  IMAD.WIDE R2, R6, 0x4, R2 ;  /* 0x0000000406027825 */ /* 0x002fc600078e0202 */
[----:B------:R-:W3:Y:S04]  /*0200*/  LDG.E R24, desc[UR8][R4.64+0x800] ;  /* 0x0008000804187981 */ /* 0x000ee8000c1e1900 */
[----:B------:R-:W2:Y:S04]  /*0210*/  LDG.E R16, desc[UR8][R2.64] ;  /* 0x0000000802107981 */ /* 0x000ea8000c1e1900 */
[----:B------:R-:W3:Y:S04]  /*0220*/  LDG.E R25, desc[UR8][R2.64+0x800] ;  /* 0x0008000802197981 */ /* 0x000ee8000c1e1900 */
[----:B------:R-:W4:Y:S04]  /*0230*/  LDG.E R19, desc[UR8][R4.64+0x1000] ;  /* 0x0010000804137981 */ /* 0x000f28000c1e1900 */
[----:B------:R-:W4:Y:S04]  /*0240*/  LDG.E R18, desc[UR8][R2.64+0x1000] ;  /* 0x0010000802127981 */ /* 0x000f28000c1e1900 */
[----:B------:R-:W5:Y:S04]  /*0250*/  LDG.E R20, desc[UR8][R4.64+0x1800] ;  /* 0x0018000804147981 */ /* 0x000f68000c1e1900 */
        /* <DEDUP_REMOVED lines=11> */
[----:B------:R-:W5:Y:S01]  /*0310*/  LDG.E R27, desc[UR8][R2.64+0x7800] ;  /* 0x00780008021b7981 */ /* 0x000f62000c1e1900 */
[----:B--2---:R-:W-:-:S03]  /*0320*/  FFMA R15, R15, R16, R14 ;  /* 0x000000100f0f7223 */ /* 0x004fc6000000000e */
[----:B------:R-:W2:Y:S01]  /*0330*/  LDG.E R16, desc[UR8][R4.64+0x4000] ;  /* 0x0040000804107981 */ /* 0x000ea2000c1e1900 */
[----:B---3--:R-:W-:-:S03]  /*0340*/  FFMA R24, R24, R25, R15 ;  /* 0x0000001918187223 */ /* 0x008fc6000000000f */
[----:B------:R-:W3:Y:S04]  /*0350*/  LDG.E R14, desc[UR8][R4.64+0x4800] ;  /* 0x00480008040e7981 */ /* 0x000ee8000c1e1900 */
[----:B------:R-:W3:Y:S01]  /*0360*/  LDG.E R15, desc[UR8][R2.64+0x4800] ;  /* 0x00480008020f7981 */ /* 0x000ee2000c1e1900 */
[----:B----4-:R-:W-:-:S03]  /*0370*/  FFMA R25, R19, R18, R24 ;  /* 0x0000001213197223 */ /* 0x010fc60000000018 */
[----:B------:R-:W4:Y:S04]  /*0380*/  LDG.E R18, desc[UR8][R4.64+0x5000] ;  /* 0x0050000804127981 */ /* 0x000f28000c1e1900 */
[----:B------:R-:W4:Y:S01]  /*0390*/  LDG.E R19, desc[UR8][R2.64+0x5000] ;  /* 0x0050000802137981 */ /* 0x000f22000c1e1900 */
[----:B-----5:R-:W-:-:S03]  /*03a0*/  FFMA R25, R20, R21, R25 ;  /* 0x0000001514197223 */ /* 0x020fc60000000019 */
[----:B------:R-:W5:Y:S04]  /*03b0*/  LDG.E R20, desc[UR8][R4.64+0x5800] ;  /* 0x0058000804147981 */ /* 0x000f68000c1e1900 */
[----:B------:R-:W5:Y:S01]  /*03c0*/  LDG.E R21, desc[UR8][R2.64+0x5800] ;  /* 0x0058000802157981 */ /* 0x000f62000c1e1900 */
[----:B------:R-:W-:-:S03]  /*03d0*/  FFMA R25, R22, R23, R25 ;  /* 0x0000001716197223 */ /* 0x000fc60000000019 */
[----:B------:R-:W5:Y:S04]  /*03e0*/  LDG.E R22, desc[UR8][R4.64+0x6000] ;  /* 0x0060000804167981 */ /* 0x000f68000c1e1900 */
[----:B------:R-:W5:Y:S01]  /*03f0*/  LDG.E R23, desc[UR8][R2.64+0x6000] ;  /* 0x0060000802177981 */ /* 0x000f62000c1e1900 */
[----:B------:R-:W-:-:S03]  /*0400*/  FFMA R29, R12, R13, R25 ;  /* 0x0000000d0c1d7223 */ /* 0x000fc60000000019 */
[----:B------:R-:W5:Y:S04]  /*0410*/  LDG.E R24, desc[UR8][R4.64+0x6800] ;  /* 0x0068000804187981 */ /* 0x000f68000c1e1900 */
[----:B------:R-:W5:Y:S04]  /*0420*/  LDG.E R25, desc[UR8][R2.64+0x6800] ;  /* 0x0068000802197981 */ /* 0x000f68000c1e1900 */
[----:B------:R-:W5:Y:S04]  /*0430*/  LDG.E R12, desc[UR8][R4.64+0x7000] ;  /* 0x00700008040c7981 */ /* 0x000f68000c1e1900 */
[----:B------:R-:W5:Y:S01]  /*0440*/  LDG.E R13, desc[UR8][R2.64+0x7000] ;  /* 0x00700008020d7981 */ /* 0x000f62000c1e1900 */
[----:B------:R-:W-:-:S04]  /*0450*/  FFMA R9, R10, R9, R29 ;  /* 0x000000090a097223 */ /* 0x000fc8000000001d */
[----:B------:R-:W-:Y:S01]  /*0460*/  FFMA R9, R8, R11, R9 ;  /* 0x0000000b08097223 */ /* 0x000fe20000000009 */
[----:B------:R-:W-:-:S04]  /*0470*/  UIADD3 UR7, UPT, UPT, UR7, 0x10, URZ ;  /* 0x0000001007077890 */ /* 0x000fc8000fffe0ff */
[----:B------:R-:W-:Y:S01]  /*0480*/  UISETP.NE.AND UP1, UPT, UR7, URZ, UPT ;  /* 0x000000ff0700728c */ /* 0x000fe2000bf25270 */
[----:B------:R-:W-:Y:S01]  /*0490*/  IADD3 R6, PT, PT, R6, 0x2000, RZ ;  /* 0x0000200006067810 */ /* 0x000fe20007ffe0ff */
[----:B--2---:R-:W-:-:S04]  /*04a0*/  FFMA R9, R16, R17, R9 ;  /* 0x0000001110097223 */ /* 0x004fc80000000009 */
[----:B---3--:R-:W-:-:S04]  /*04b0*/  FFMA R9, R14, R15, R9 ;  /* 0x0000000f0e097223 */ /* 0x008fc80000000009 */
[----:B----4-:R-:W-:-:S04]  /*04c0*/  FFMA R9, R18, R19, R9 ;  /* 0x0000001312097223 */ /* 0x010fc80000000009 */
[----:B-----5:R-:W-:-:S04]  /*04d0*/  FFMA R9, R20, R21, R9 ;  /* 0x0000001514097223 */ /* 0x020fc80000000009 */
[----:B------:R-:W-:-:S04]  /*04e0*/  FFMA R9, R22, R23, R9 ;  /* 0x0000001716097223 */ /* 0x000fc80000000009 */
[----:B------:R-:W-:-:S04]  /*04f0*/  FFMA R9, R24, R25, R9 ;  /* 0x0000001918097223 */ /* 0x000fc80000000009 */
[----:B------:R-:W-:-:S04]  /*0500*/  FFMA R9, R12, R13, R9 ;  /* 0x0000000d0c097223 */ /* 0x000fc80000000009 */
[----:B------:R-:W-:Y:S01]  /*0510*/  FFMA R14, R26, R27, R9 ;  /* 0x0000001b1a0e7223 */ /* 0x000fe20000000009 */
[----:B------:R-:W-:Y:S06]  /*0520*/  BRA.U UP1, `(.L_x_2) ;  /* 0xfffffffd01207547 */ /* 0x000fec000b83ffff */
.L_x_1:
[----:B------:R-:W-:Y:S05]  /*0530*/  BRA.U !UP0, `(.L_x_0) ;  /* 0x00000005081c7547 */ /* 0x000fea000b800000 */
[----:B------:R-:W-:Y:S02]  /*0540*/  UISETP.GE.U32.AND UP0, UPT, UR6, 0x8, UPT ;  /* 0x000000080600788c */ /* 0x000fe4000bf06070 */
[----:B------:R-:W-:-:S04]  /*0550*/  ULOP3.LUT UR5, UR4, 0x7, URZ, 0xc0, !UPT ;  /* 0x0000000704057892 */ /* 0x000fc8000f8ec0ff */
[----:B------:R-:W-:-:S03]  /*0560*/  UISETP.NE.AND UP1, UPT, UR5, URZ, UPT ;  /* 0x000000ff0500728c */ /* 0x000fc6000bf25270 */
[----:B------:R-:W-:Y:S08]  /*0570*/  BRA.U !UP0, `(.L_x_3) ;  /* 0x0000000108787547 */ /* 0x000ff0000b800000 */
[----:B------:R-:W0:Y:S01]  /*0580*/  LDC.64 R2, c[0x0][0x380] ;  /* 0x0000e000ff027b82 */ /* 0x000e220000000a00 */
[----:B------:R-:W-:-:S07]  /*0590*/  LEA R9, R7, R0, 0x9 ;  /* 0x0000000007097211 */ /* 0x000fce00078e48ff */
[----:B------:R-:W1:Y:S01]  /*05a0*/  LDC.64 R4, c[0x0][0x388] ;  /* 0x0000e200ff047b82 */ /* 0x000e620000000a00 */
[----:B0-----:R-:W-:-:S05]  /*05b0*/  IMAD.WIDE R2, R9, 0x4, R2 ;  /* 0x0000000409027825 */ /* 0x001fca00078e0202 */
[----:B------:R-:W2:Y:S01]  /*05c0*/  LDG.E R11, desc[UR8][R2.64+0x800] ;  /* 0x00080008020b7981 */ /* 0x000ea2000c1e1900 */
[----:B-1----:R-:W-:-:S03]  /*05d0*/  IMAD.WIDE R4, R9, 0x4, R4 ;  /* 0x0000000409047825 */ /* 0x002fc600078e0204 */
[----:B------:R-:W3:Y:S04]  /*05e0*/  LDG.E R13, desc[UR8][R2.64+0x1000] ;  /* 0x00100008020d7981 */ /* 0x000ee8000c1e1900 */
[----:B------:R-:W4:Y:S04]  /*05f0*/  LDG.E R9, desc[UR8][R2.64] ;  /* 0x0000000802097981 */ /* 0x000f28000c1e1900 */
[----:B------:R-:W4:Y:S04]  /*0600*/  LDG.E R6, desc[UR8][R4.64] ;  /* 0x0000000804067981 */ /* 0x000f28000c1e1900 */
[----:B------:R-:W2:Y:S04]  /*0610*/  LDG.E R8, desc[UR8][R4.64+0x800] ;  /* 0x0008000804087981 */ /* 0x000ea8000c1e1900 */
[----:B------:R-:W3:Y:S04]  /*0620*/  LDG.E R10, desc[UR8][R4.64+0x1000] ;  /* 0x00100008040a7981 */ /* 0x000ee8000c1e1900 */
        /* <DEDUP_REMOVED lines=10> */
[----:B------:R-:W-:Y:S01]  /*06d0*/  IADD3 R7, PT, PT, R7, 0x8, RZ ;  /* 0x0000000807077810 */ /* 0x000fe20007ffe0ff */
[----:B----4-:R-:W-:-:S04]  /*06e0*/  FFMA R6, R9, R6, R14 ;  /* 0x0000000609067223 */ /* 0x010fc8000000000e */
[----:B--2---:R-:W-:-:S04]  /*06f0*/  FFMA R6, R11, R8, R6 ;  /* 0x000000080b067223 */ /* 0x004fc80000000006 */
[----:B---3--:R-:W-:-:S04]  /*0700*/  FFMA R6, R13, R10, R6 ;  /* 0x0000000a0d067223 */ /* 0x008fc80000000006 */
[----:B-----5:R-:W-:-:S04]  /*0710*/  FFMA R6, R15, R12, R6 ;  /* 0x0000000c0f067223 */ /* 0x020fc80000000006 */
[----:B------:R-:W-:-:S04]  /*0720*/  FFMA R6, R17, R16, R6 ;  /* 0x0000001011067223 */ /* 0x000fc80000000006 */
[----:B------:R-:W-:-:S04]  /*0730*/  FFMA R6, R19, R18, R6 ;  /* 0x0000001213067223 */ /* 0x000fc80000000006 */
[----:B------:R-:W-:-:S04]  /*0740*/  FFMA R6, R21, R20, R6 ;  /* 0x0000001415067223 */ /* 0x000fc80000000006 */
[----:B------:R-:W-:-:S07]  /*0750*/  FFMA R14, R23, R22, R6 ;  /* 0x00000016170e7223 */ /* 0x000fce0000000006 */
.L_x_3:
        /* <DEDUP_REMOVED lines=17> */
[----:B------:R-:W5:Y:S01]  /*0870*/  LDG.E R12, desc[UR8][R4.64+0x1800] ;  /* 0x00180008040c7981 */ /* 0x000f62000c1e1900 */
[----:B------:R-:W-:Y:S01]  /*0880*/  IADD3 R7, PT, PT, R7, 0x4, RZ ;  /* 0x0000000407077810 */ /* 0x000fe20007ffe0ff */
[----:B----4-:R-:W-:-:S04]  /*0890*/  FFMA R6, R9, R6, R14 ;  /* 0x0000000609067223 */ /* 0x010fc8000000000e */
[----:B--2---:R-:W-:-:S04]  /*08a0*/  FFMA R6, R11, R8, R6 ;  /* 0x000000080b067223 */ /* 0x004fc80000000006 */
[----:B---3--:R-:W-:-:S04]  /*08b0*/  FFMA R6, R13, R10, R6 ;  /* 0x0000000a0d067223 */ /* 0x008fc80000000006 */
[----:B-----5:R-:W-:-:S07]  /*08c0*/  FFMA R14, R15, R12, R6 ;  /* 0x0000000c0f0e7223 */ /* 0x020fce0000000006 */
.L_x_4:
[----:B------:R-:W-:Y:S05]  /*08d0*/  BRA.U !UP1, `(.L_x_0) ;  /* 0x0000000109347547 */ /* 0x000fea000b800000 */
[----:B------:R-:W0:Y:S01]  /*08e0*/  LDC.64 R10, c[0x0][0x380] ;  /* 0x0000e000ff0a7b82 */ /* 0x000e220000000a00 */
[----:B------:R-:W-:Y:S01]  /*08f0*/  LEA R7, R7, R0, 0x9 ;  /* 0x0000000007077211 */ /* 0x000fe200078e48ff */
[----:B------:R-:W-:-:S06]  /*0900*/  UIADD3 UR4, UPT, UPT, -UR4, URZ, URZ ;  /* 0x000000ff04047290 */ /* 0x000fcc000fffe1ff */
[----:B------:R-:W1:Y:S06]  /*0910*/  LDC.64 R8, c[0x0][0x388] ;  /* 0x0000e200ff087b82 */ /* 0x000e6c0000000a00 */
.L_x_5:
[----:B-1----:R-:W-:-:S04]  /*0920*/  IMAD.WIDE R2, R7, 0x4, R8 ;  /* 0x0000000407027825 */ /* 0x002fc800078e0208 */
[C---:B0-----:R-:W-:Y:S02]  /*0930*/  IMAD.WIDE R4, R7.reuse, 0x4, R10 ;  /* 0x0000000407047825 */ /* 0x041fe400078e020a */
[----:B------:R-:W2:Y:S04]  /*0940*/  LDG.E R2, desc[UR8][R2.64] ;  /* 0x0000000802027981 */ /* 0x000ea8000c1e1900 */
[----:B------:R-:W2:Y:S01]  /*0950*/  LDG.E R5, desc[UR8][R4.64] ;  /* 0x0000000804057981 */ /* 0x000ea2000c1e1900 */
[----:B------:R-:W-:Y:S01]  /*0960*/  UIADD3 UR4, UPT, UPT, UR4, 0x1, URZ ;  /* 0x0000000104047890 */ /* 0x000fe2000fffe0ff */
[----:B------:R-:W-:-:S03]  /*0970*/  IADD3 R7, PT, PT, R7, 0x200, RZ ;  /* 0x0000020007077810 */ /* 0x000fc60007ffe0ff */
[----:B------:R-:W-:Y:S01]  /*0980*/  UISETP.NE.AND UP0, UPT, UR4, URZ, UPT ;  /* 0x000000ff0400728c */ /* 0x000fe2000bf05270 */
[----:B--2---:R-:W-:-:S08]  /*0990*/  FFMA R14, R5, R2, R14 ;  /* 0x00000002050e7223 */ /* 0x004fd0000000000e */
[----:B------:R-:W-:Y:S05]  /*09a0*/  BRA.U UP0, `(.L_x_5) ;  /* 0xfffffffd00dc7547 */ /* 0x000fea000b83ffff */
.L_x_0:
[----:B------:R-:W0:Y:S02]  /*09b0*/  LDC.64 R2, c[0x4][RZ] ;  /* 0x01000000ff027b82 */ /* 0x000e240000000a00 */
[----:B0-----:R-:W-:-:S05]  /*09c0*/  IMAD.WIDE R2, R0, 0x4, R2 ;  /* 0x0000000400027825 */ /* 0x001fca00078e0202 */
[----:B------:R-:W-:Y:S01]  /*09d0*/  STG.E desc[UR8][R2.64], R14 ;  /* 0x0000000e02007986 */ /* 0x000fe2000c101908 */
[----:B------:R-:W-:Y:S05]  /*09e0*/  EXIT ;  /* 0x000000000000794d */ /* 0x000fea0003800000 */
.L_x_6:
[----:B------:R-:W-:-:S00]  /*09f0*/  BRA `(.L_x_6) ;  /* 0xfffffffc00fc7947 */ /* 0x000fc0000383ffff */
[----:B------:R-:W-:-:S00]  /*0a00*/  NOP ;  /* 0x0000000000007918 */ /* 0x000fc00000000000 */
[----:B------:R-:W-:-:S00]  /*0a10*/  NOP ;  /* 0x0000000000007918 */ /* 0x000fc00000000000 */
[----:B------:R-:W-:-:S00]  /*0a20*/  NOP ;  /* 0x0000000000007918 */ /* 0x000fc00000000000 */
[----:B------:R-:W-:-:S00]  /*0a30*/  NOP ;  /* 0x0000000000007918 */ /* 0x000fc00000000000 */
[----:B------:R-:W-:-:S00]  /*0a40*/  NOP ;  /* 0x0000000000007918 */ /* 0x000fc00000000000 */
[----:B------:R-:W-:-:S00]  /*0a50*/  NOP ;  /* 0x0000000000007918 */ /* 0x000fc00000000000 */
[----:B------:R-:W-:-:S00]  /*0a60*/  NOP ;  /* 0x0000000000007918 */ /* 0x000fc00000000000 */
[----:B------:R-:W-:-:S00]  /*0a70*/  NOP ;  /* 0x0000000000007918 */ /* 0x000fc00000000000 */
.L_x_7:


//--------------------- .nv.shared.reserved.0     --------------------------
	.section	.nv.shared.reserved.0,"aw",@nobits
	.weak		__nv_reservedSMEM_offset_0_alias
	.size		__nv_reservedSMEM_offset_0_alias, 0, 64
	.other		__nv_reservedSMEM_offset_0_alias,@"STO_CUDA_RESERVED_SHARED STV_DEFAULT"
__nv_reservedSMEM_offset_0_alias:
	.zero		0
	.zero		64


//--------------------- .nv.global                --------------------------
	.section	.nv.global,"aw",@nobits
	.align	4
.nv.global:
	.type		tmp,@object
	.size		tmp,(.L_0 - tmp)
tmp:
	.zero		2048
.L_0:


//--------------------- .nv.constant0._Z6dotKerPfS_S_i --------------------------
	.section	.nv.constant0._Z6dotKerPfS_S_i,"a",@progbits
	.sectionflags	@""
	.align	4
.nv.constant0._Z6dotKerPfS_S_i:
	.zero		924


//--------------------- SYMBOLS --------------------------

	.type		.nv.reservedSmem.offset0,@object
	.size		.nv.reservedSmem.offset0,0x4
